//
// Generated by NVIDIA NVVM Compiler
//
// Compiler Build ID: CL-36424714
// Cuda compilation tools, release 13.0, V13.0.88
// Based on NVVM 20.0.0
//

.version 9.0
.target sm_100
.address_size 64

	// .globl	_Z14compute_kerneljjjjjPdS_S_

.visible .entry _Z14compute_kerneljjjjjPdS_S_(
	.param .u32 _Z14compute_kerneljjjjjPdS_S__param_0,
	.param .u32 _Z14compute_kerneljjjjjPdS_S__param_1,
	.param .u32 _Z14compute_kerneljjjjjPdS_S__param_2,
	.param .u32 _Z14compute_kerneljjjjjPdS_S__param_3,
	.param .u32 _Z14compute_kerneljjjjjPdS_S__param_4,
	.param .u64 .ptr .align 1 _Z14compute_kerneljjjjjPdS_S__param_5,
	.param .u64 .ptr .align 1 _Z14compute_kerneljjjjjPdS_S__param_6,
	.param .u64 .ptr .align 1 _Z14compute_kerneljjjjjPdS_S__param_7
)
{
	.reg .pred 	%p<17>;
	.reg .b32 	%r<113>;
	.reg .b64 	%rd<134>;
	.reg .b64 	%fd<119>;

	ld.param.u32 	%r32, [_Z14compute_kerneljjjjjPdS_S__param_0];
	ld.param.u32 	%r33, [_Z14compute_kerneljjjjjPdS_S__param_1];
	ld.param.u32 	%r29, [_Z14compute_kerneljjjjjPdS_S__param_2];
	ld.param.u32 	%r30, [_Z14compute_kerneljjjjjPdS_S__param_3];
	ld.param.u32 	%r31, [_Z14compute_kerneljjjjjPdS_S__param_4];
	ld.param.u64 	%rd4, [_Z14compute_kerneljjjjjPdS_S__param_5];
	ld.param.u64 	%rd5, [_Z14compute_kerneljjjjjPdS_S__param_6];
	cvta.to.global.u64 	%rd1, %rd5;
	cvta.to.global.u64 	%rd2, %rd4;
	mov.u32 	%r34, %ctaid.x;
	mov.u32 	%r35, %ntid.x;
	mov.u32 	%r36, %tid.x;
	mad.lo.s32 	%r1, %r34, %r35, %r36;
	mov.u32 	%r37, %ctaid.y;
	mov.u32 	%r38, %ntid.y;
	mov.u32 	%r39, %tid.y;
	mad.lo.s32 	%r40, %r37, %r38, %r39;
	setp.ge.u32 	%p1, %r1, %r32;
	setp.ge.u32 	%p2, %r40, %r33;
	or.pred  	%p3, %p1, %p2;
	@%p3 bra 	$L__BB0_18;
	setp.eq.s32 	%p4, %r29, 0;
	setp.eq.s32 	%p5, %r30, 0;
	or.pred  	%p6, %p4, %p5;
	mov.f64 	%fd117, 0d0000000000000000;
	@%p6 bra 	$L__BB0_17;
	and.b32  	%r3, %r30, 15;
	and.b32  	%r4, %r30, 7;
	and.b32  	%r5, %r30, -16;
	and.b32  	%r6, %r30, 3;
	neg.s32 	%r7, %r5;
	mov.f64 	%fd117, 0d0000000000000000;
	mov.b32 	%r106, 0;
$L__BB0_3:
	setp.lt.u32 	%p7, %r30, 16;
	add.s32 	%r43, %r106, %r1;
	mul.lo.s32 	%r9, %r43, %r31;
	add.s32 	%r10, %r9, %r40;
	mul.lo.s32 	%r11, %r106, %r30;
	mov.b32 	%r111, 0;
	@%p7 bra 	$L__BB0_6;
	add.s32 	%r108, %r11, 7;
	add.s32 	%r44, %r40, %r9;
	add.s32 	%r107, %r44, 7;
	mov.u32 	%r109, %r7;
$L__BB0_5:
	.pragma "nounroll";
	add.s32 	%r45, %r107, -7;
	mul.wide.u32 	%rd6, %r45, 8;
	add.s64 	%rd7, %rd2, %rd6;
	ld.global.f64 	%fd20, [%rd7];
	add.s32 	%r46, %r108, -7;
	mul.wide.u32 	%rd8, %r46, 8;
	add.s64 	%rd9, %rd1, %rd8;
	ld.global.f64 	%fd21, [%rd9];
	fma.rn.f64 	%fd22, %fd20, %fd21, %fd117;
	add.s32 	%r47, %r107, -6;
	mul.wide.u32 	%rd10, %r47, 8;
	add.s64 	%rd11, %rd2, %rd10;
	ld.global.f64 	%fd23, [%rd11];
	add.s32 	%r48, %r108, -6;
	mul.wide.u32 	%rd12, %r48, 8;
	add.s64 	%rd13, %rd1, %rd12;
	ld.global.f64 	%fd24, [%rd13];
	fma.rn.f64 	%fd25, %fd23, %fd24, %fd22;
	add.s32 	%r49, %r107, -5;
	mul.wide.u32 	%rd14, %r49, 8;
	add.s64 	%rd15, %rd2, %rd14;
	ld.global.f64 	%fd26, [%rd15];
	add.s32 	%r50, %r108, -5;
	mul.wide.u32 	%rd16, %r50, 8;
	add.s64 	%rd17, %rd1, %rd16;
	ld.global.f64 	%fd27, [%rd17];
	fma.rn.f64 	%fd28, %fd26, %fd27, %fd25;
	add.s32 	%r51, %r107, -4;
	mul.wide.u32 	%rd18, %r51, 8;
	add.s64 	%rd19, %rd2, %rd18;
	ld.global.f64 	%fd29, [%rd19];
	add.s32 	%r52, %r108, -4;
	mul.wide.u32 	%rd20, %r52, 8;
	add.s64 	%rd21, %rd1, %rd20;
	ld.global.f64 	%fd30, [%rd21];
	fma.rn.f64 	%fd31, %fd29, %fd30, %fd28;
	add.s32 	%r53, %r107, -3;
	mul.wide.u32 	%rd22, %r53, 8;
	add.s64 	%rd23, %rd2, %rd22;
	ld.global.f64 	%fd32, [%rd23];
	add.s32 	%r54, %r108, -3;
	mul.wide.u32 	%rd24, %r54, 8;
	add.s64 	%rd25, %rd1, %rd24;
	ld.global.f64 	%fd33, [%rd25];
	fma.rn.f64 	%fd34, %fd32, %fd33, %fd31;
	add.s32 	%r55, %r107, -2;
	mul.wide.u32 	%rd26, %r55, 8;
	add.s64 	%rd27, %rd2, %rd26;
	ld.global.f64 	%fd35, [%rd27];
	add.s32 	%r56, %r108, -2;
	mul.wide.u32 	%rd28, %r56, 8;
	add.s64 	%rd29, %rd1, %rd28;
	ld.global.f64 	%fd36, [%rd29];
	fma.rn.f64 	%fd37, %fd35, %fd36, %fd34;
	add.s32 	%r57, %r107, -1;
	mul.wide.u32 	%rd30, %r57, 8;
	add.s64 	%rd31, %rd2, %rd30;
	ld.global.f64 	%fd38, [%rd31];
	add.s32 	%r58, %r108, -1;
	mul.wide.u32 	%rd32, %r58, 8;
	add.s64 	%rd33, %rd1, %rd32;
	ld.global.f64 	%fd39, [%rd33];
	fma.rn.f64 	%fd40, %fd38, %fd39, %fd37;
	add.s32 	%r59, %r107, 8;
	mul.wide.u32 	%rd34, %r107, 8;
	add.s64 	%rd35, %rd2, %rd34;
	ld.global.f64 	%fd41, [%rd35];
	add.s32 	%r60, %r108, 8;
	mul.wide.u32 	%rd36, %r108, 8;
	add.s64 	%rd37, %rd1, %rd36;
	ld.global.f64 	%fd42, [%rd37];
	fma.rn.f64 	%fd43, %fd41, %fd42, %fd40;
	add.s32 	%r61, %r107, 1;
	mul.wide.u32 	%rd38, %r61, 8;
	add.s64 	%rd39, %rd2, %rd38;
	ld.global.f64 	%fd44, [%rd39];
	add.s32 	%r62, %r108, 1;
	mul.wide.u32 	%rd40, %r62, 8;
	add.s64 	%rd41, %rd1, %rd40;
	ld.global.f64 	%fd45, [%rd41];
	fma.rn.f64 	%fd46, %fd44, %fd45, %fd43;
	add.s32 	%r63, %r107, 2;
	mul.wide.u32 	%rd42, %r63, 8;
	add.s64 	%rd43, %rd2, %rd42;
	ld.global.f64 	%fd47, [%rd43];
	add.s32 	%r64, %r108, 2;
	mul.wide.u32 	%rd44, %r64, 8;
	add.s64 	%rd45, %rd1, %rd44;
	ld.global.f64 	%fd48, [%rd45];
	fma.rn.f64 	%fd49, %fd47, %fd48, %fd46;
	add.s32 	%r65, %r107, 3;
	mul.wide.u32 	%rd46, %r65, 8;
	add.s64 	%rd47, %rd2, %rd46;
	ld.global.f64 	%fd50, [%rd47];
	add.s32 	%r66, %r108, 3;
	mul.wide.u32 	%rd48, %r66, 8;
	add.s64 	%rd49, %rd1, %rd48;
	ld.global.f64 	%fd51, [%rd49];
	fma.rn.f64 	%fd52, %fd50, %fd51, %fd49;
	add.s32 	%r67, %r107, 4;
	mul.wide.u32 	%rd50, %r67, 8;
	add.s64 	%rd51, %rd2, %rd50;
	ld.global.f64 	%fd53, [%rd51];
	add.s32 	%r68, %r108, 4;
	mul.wide.u32 	%rd52, %r68, 8;
	add.s64 	%rd53, %rd1, %rd52;
	ld.global.f64 	%fd54, [%rd53];
	fma.rn.f64 	%fd55, %fd53, %fd54, %fd52;
	add.s32 	%r69, %r107, 5;
	mul.wide.u32 	%rd54, %r69, 8;
	add.s64 	%rd55, %rd2, %rd54;
	ld.global.f64 	%fd56, [%rd55];
	add.s32 	%r70, %r108, 5;
	mul.wide.u32 	%rd56, %r70, 8;
	add.s64 	%rd57, %rd1, %rd56;
	ld.global.f64 	%fd57, [%rd57];
	fma.rn.f64 	%fd58, %fd56, %fd57, %fd55;
	add.s32 	%r71, %r107, 6;
	mul.wide.u32 	%rd58, %r71, 8;
	add.s64 	%rd59, %rd2, %rd58;
	ld.global.f64 	%fd59, [%rd59];
	add.s32 	%r72, %r108, 6;
	mul.wide.u32 	%rd60, %r72, 8;
	add.s64 	%rd61, %rd1, %rd60;
	ld.global.f64 	%fd60, [%rd61];
	fma.rn.f64 	%fd61, %fd59, %fd60, %fd58;
	add.s32 	%r73, %r107, 7;
	mul.wide.u32 	%rd62, %r73, 8;
	add.s64 	%rd63, %rd2, %rd62;
	ld.global.f64 	%fd62, [%rd63];
	add.s32 	%r74, %r108, 7;
	mul.wide.u32 	%rd64, %r74, 8;
	add.s64 	%rd65, %rd1, %rd64;
	ld.global.f64 	%fd63, [%rd65];
	fma.rn.f64 	%fd64, %fd62, %fd63, %fd61;
	mul.wide.u32 	%rd66, %r59, 8;
	add.s64 	%rd67, %rd2, %rd66;
	ld.global.f64 	%fd65, [%rd67];
	mul.wide.u32 	%rd68, %r60, 8;
	add.s64 	%rd69, %rd1, %rd68;
	ld.global.f64 	%fd66, [%rd69];
	fma.rn.f64 	%fd117, %fd65, %fd66, %fd64;
	add.s32 	%r109, %r109, 16;
	add.s32 	%r108, %r108, 16;
	add.s32 	%r107, %r107, 16;
	setp.ne.s32 	%p8, %r109, 0;
	mov.u32 	%r111, %r5;
	@%p8 bra 	$L__BB0_5;
$L__BB0_6:
	setp.eq.s32 	%p9, %r3, 0;
	@%p9 bra 	$L__BB0_16;
	add.s32 	%r75, %r3, -1;
	setp.lt.u32 	%p10, %r75, 7;
	@%p10 bra 	$L__BB0_9;
	add.s32 	%r76, %r10, %r111;
	mul.wide.u32 	%rd70, %r76, 8;
	add.s64 	%rd71, %rd2, %rd70;
	ld.global.f64 	%fd68, [%rd71];
	add.s32 	%r77, %r111, %r11;
	mul.wide.u32 	%rd72, %r77, 8;
	add.s64 	%rd73, %rd1, %rd72;
	ld.global.f64 	%fd69, [%rd73];
	fma.rn.f64 	%fd70, %fd68, %fd69, %fd117;
	add.s32 	%r78, %r76, 1;
	mul.wide.u32 	%rd74, %r78, 8;
	add.s64 	%rd75, %rd2, %rd74;
	ld.global.f64 	%fd71, [%rd75];
	add.s32 	%r79, %r77, 1;
	mul.wide.u32 	%rd76, %r79, 8;
	add.s64 	%rd77, %rd1, %rd76;
	ld.global.f64 	%fd72, [%rd77];
	fma.rn.f64 	%fd73, %fd71, %fd72, %fd70;
	add.s32 	%r80, %r76, 2;
	mul.wide.u32 	%rd78, %r80, 8;
	add.s64 	%rd79, %rd2, %rd78;
	ld.global.f64 	%fd74, [%rd79];
	add.s32 	%r81, %r77, 2;
	mul.wide.u32 	%rd80, %r81, 8;
	add.s64 	%rd81, %rd1, %rd80;
	ld.global.f64 	%fd75, [%rd81];
	fma.rn.f64 	%fd76, %fd74, %fd75, %fd73;
	add.s32 	%r82, %r76, 3;
	mul.wide.u32 	%rd82, %r82, 8;
	add.s64 	%rd83, %rd2, %rd82;
	ld.global.f64 	%fd77, [%rd83];
	add.s32 	%r83, %r77, 3;
	mul.wide.u32 	%rd84, %r83, 8;
	add.s64 	%rd85, %rd1, %rd84;
	ld.global.f64 	%fd78, [%rd85];
	fma.rn.f64 	%fd79, %fd77, %fd78, %fd76;
	add.s32 	%r84, %r76, 4;
	mul.wide.u32 	%rd86, %r84, 8;
	add.s64 	%rd87, %rd2, %rd86;
	ld.global.f64 	%fd80, [%rd87];
	add.s32 	%r85, %r77, 4;
	mul.wide.u32 	%rd88, %r85, 8;
	add.s64 	%rd89, %rd1, %rd88;
	ld.global.f64 	%fd81, [%rd89];
	fma.rn.f64 	%fd82, %fd80, %fd81, %fd79;
	add.s32 	%r86, %r76, 5;
	mul.wide.u32 	%rd90, %r86, 8;
	add.s64 	%rd91, %rd2, %rd90;
	ld.global.f64 	%fd83, [%rd91];
	add.s32 	%r87, %r77, 5;
	mul.wide.u32 	%rd92, %r87, 8;
	add.s64 	%rd93, %rd1, %rd92;
	ld.global.f64 	%fd84, [%rd93];
	fma.rn.f64 	%fd85, %fd83, %fd84, %fd82;
	add.s32 	%r88, %r76, 6;
	mul.wide.u32 	%rd94, %r88, 8;
	add.s64 	%rd95, %rd2, %rd94;
	ld.global.f64 	%fd86, [%rd95];
	add.s32 	%r89, %r77, 6;
	mul.wide.u32 	%rd96, %r89, 8;
	add.s64 	%rd97, %rd1, %rd96;
	ld.global.f64 	%fd87, [%rd97];
	fma.rn.f64 	%fd88, %fd86, %fd87, %fd85;
	add.s32 	%r90, %r76, 7;
	mul.wide.u32 	%rd98, %r90, 8;
	add.s64 	%rd99, %rd2, %rd98;
	ld.global.f64 	%fd89, [%rd99];
	add.s32 	%r91, %r77, 7;
	mul.wide.u32 	%rd100, %r91, 8;
	add.s64 	%rd101, %rd1, %rd100;
	ld.global.f64 	%fd90, [%rd101];
	fma.rn.f64 	%fd117, %fd89, %fd90, %fd88;
	add.s32 	%r111, %r111, 8;
$L__BB0_9:
	setp.eq.s32 	%p11, %r4, 0;
	@%p11 bra 	$L__BB0_16;
	add.s32 	%r92, %r4, -1;
	setp.lt.u32 	%p12, %r92, 3;
	@%p12 bra 	$L__BB0_12;
	add.s32 	%r93, %r10, %r111;
	mul.wide.u32 	%rd102, %r93, 8;
	add.s64 	%rd103, %rd2, %rd102;
	ld.global.f64 	%fd92, [%rd103];
	add.s32 	%r94, %r111, %r11;
	mul.wide.u32 	%rd104, %r94, 8;
	add.s64 	%rd105, %rd1, %rd104;
	ld.global.f64 	%fd93, [%rd105];
	fma.rn.f64 	%fd94, %fd92, %fd93, %fd117;
	add.s32 	%r95, %r93, 1;
	mul.wide.u32 	%rd106, %r95, 8;
	add.s64 	%rd107, %rd2, %rd106;
	ld.global.f64 	%fd95, [%rd107];
	add.s32 	%r96, %r94, 1;
	mul.wide.u32 	%rd108, %r96, 8;
	add.s64 	%rd109, %rd1, %rd108;
	ld.global.f64 	%fd96, [%rd109];
	fma.rn.f64 	%fd97, %fd95, %fd96, %fd94;
	add.s32 	%r97, %r93, 2;
	mul.wide.u32 	%rd110, %r97, 8;
	add.s64 	%rd111, %rd2, %rd110;
	ld.global.f64 	%fd98, [%rd111];
	add.s32 	%r98, %r94, 2;
	mul.wide.u32 	%rd112, %r98, 8;
	add.s64 	%rd113, %rd1, %rd112;
	ld.global.f64 	%fd99, [%rd113];
	fma.rn.f64 	%fd100, %fd98, %fd99, %fd97;
	add.s32 	%r99, %r93, 3;
	mul.wide.u32 	%rd114, %r99, 8;
	add.s64 	%rd115, %rd2, %rd114;
	ld.global.f64 	%fd101, [%rd115];
	add.s32 	%r100, %r94, 3;
	mul.wide.u32 	%rd116, %r100, 8;
	add.s64 	%rd117, %rd1, %rd116;
	ld.global.f64 	%fd102, [%rd117];
	fma.rn.f64 	%fd117, %fd101, %fd102, %fd100;
	add.s32 	%r111, %r111, 4;
$L__BB0_12:
	setp.eq.s32 	%p13, %r6, 0;
	@%p13 bra 	$L__BB0_16;
	setp.eq.s32 	%p14, %r6, 1;
	add.s32 	%r25, %r10, %r111;
	mul.wide.u32 	%rd118, %r25, 8;
	add.s64 	%rd119, %rd2, %rd118;
	ld.global.f64 	%fd103, [%rd119];
	add.s32 	%r26, %r111, %r11;
	mul.wide.u32 	%rd120, %r26, 8;
	add.s64 	%rd121, %rd1, %rd120;
	ld.global.f64 	%fd104, [%rd121];
	fma.rn.f64 	%fd117, %fd103, %fd104, %fd117;
	@%p14 bra 	$L__BB0_16;
	setp.eq.s32 	%p15, %r6, 2;
	add.s32 	%r101, %r25, 1;
	mul.wide.u32 	%rd122, %r101, 8;
	add.s64 	%rd123, %rd2, %rd122;
	ld.global.f64 	%fd105, [%rd123];
	add.s32 	%r102, %r26, 1;
	mul.wide.u32 	%rd124, %r102, 8;
	add.s64 	%rd125, %rd1, %rd124;
	ld.global.f64 	%fd106, [%rd125];
	fma.rn.f64 	%fd117, %fd105, %fd106, %fd117;
	@%p15 bra 	$L__BB0_16;
	add.s32 	%r103, %r25, 2;
	mul.wide.u32 	%rd126, %r103, 8;
	add.s64 	%rd127, %rd2, %rd126;
	ld.global.f64 	%fd107, [%rd127];
	add.s32 	%r104, %r26, 2;
	mul.wide.u32 	%rd128, %r104, 8;
	add.s64 	%rd129, %rd1, %rd128;
	ld.global.f64 	%fd108, [%rd129];
	fma.rn.f64 	%fd117, %fd107, %fd108, %fd117;
$L__BB0_16:
	add.s32 	%r106, %r106, 1;
	setp.ne.s32 	%p16, %r106, %r29;
	@%p16 bra 	$L__BB0_3;
$L__BB0_17:
	ld.param.u64 	%rd133, [_Z14compute_kerneljjjjjPdS_S__param_7];
	mad.lo.s32 	%r105, %r33, %r1, %r40;
	cvta.to.global.u64 	%rd130, %rd133;
	mul.wide.u32 	%rd131, %r105, 8;
	add.s64 	%rd132, %rd130, %rd131;
	st.global.f64 	[%rd132], %fd117;
$L__BB0_18:
	ret;

}


// ===== COMPILED SASS (sm_100) =====

	.target	sm_100

	.elftype	@"ET_EXEC"


//--------------------- .note.nv.tkinfo           --------------------------
	.section	.note.nv.tkinfo,"",@"SHT_NOTE"
	.sectionflags	@"SHF_NOTE_NV_TKINFO"
	.tkinfo
        /*0018*/ 	.word	0x00000002
        /*0030*/ 	.string	""
        /*0030*/ 	.string	"ptxas"
        /*0030*/ 	.string	"Cuda compilation tools, release 13.0, V13.0.88"
        /*0030*/ 	.string	"Build cuda_13.0.r13.0/compiler.36424714_0"
        /*0030*/ 	.string	"-arch sm_100 -m 64 "



//--------------------- .note.nv.cuinfo           --------------------------
	.section	.note.nv.cuinfo,"",@"SHT_NOTE"
	.sectionflags	@"SHF_NOTE_NV_CUINFO"
        /*0018*/ 	.short	0x0002
        /*001a*/ 	.short	0x0064
        /*001c*/ 	.short	0x0082
	.zero		2


//--------------------- .nv.info                  --------------------------
	.section	.nv.info,"",@"SHT_CUDA_INFO"
	.align	4


	//----- nvinfo : EIATTR_REGCOUNT
	.align		4
        /*0000*/ 	.byte	0x04, 0x2f
        /*0002*/ 	.short	(.L_1 - .L_0)
	.align		4
.L_0:
        /*0004*/ 	.word	index@(_Z14compute_kerneljjjjjPdS_S_)
        /*0008*/ 	.word	0x00000020


	//----- nvinfo : EIATTR_FRAME_SIZE
	.align		4
.L_1:
        /*000c*/ 	.byte	0x04, 0x11
        /*000e*/ 	.short	(.L_3 - .L_2)
	.align		4
.L_2:
        /*0010*/ 	.word	index@(_Z14compute_kerneljjjjjPdS_S_)
        /*0014*/ 	.word	0x00000000


	//----- nvinfo : EIATTR_MIN_STACK_SIZE
	.align		4
.L_3:
        /*0018*/ 	.byte	0x04, 0x12
        /*001a*/ 	.short	(.L_5 - .L_4)
	.align		4
.L_4:
        /*001c*/ 	.word	index@(_Z14compute_kerneljjjjjPdS_S_)
        /*0020*/ 	.word	0x00000000
.L_5:


//--------------------- .nv.compat                --------------------------
	.section	.nv.compat,"",@"SHT_CUDA_COMPAT_INFO"
	.align	4
        /*0000*/ 	.byte	0x02, 0x09, 0x00, 0x00, 0x02, 0x02, 0x01, 0x00, 0x02, 0x05, 0x05, 0x00, 0x03, 0x07, 0x01, 0x01
        /*0010*/ 	.byte	0x02, 0x03, 0x00, 0x00, 0x02, 0x06, 0x01, 0x00, 0x04, 0x0b, 0x08, 0x00, 0x01, 0x00, 0x00, 0x00
        /*0020*/ 	.byte	0x00, 0x00, 0x00, 0x00


//--------------------- .nv.info._Z14compute_kerneljjjjjPdS_S_ --------------------------
	.section	.nv.info._Z14compute_kerneljjjjjPdS_S_,"",@"SHT_CUDA_INFO"
	.sectionflags	@""
	.align	4


	//----- nvinfo : EIATTR_CUDA_API_VERSION
	.align		4
        /*0000*/ 	.byte	0x04, 0x37
        /*0002*/ 	.short	(.L_7 - .L_6)
.L_6:
        /*0004*/ 	.word	0x00000082


	//----- nvinfo : EIATTR_KPARAM_INFO
	.align		4
.L_7:
        /*0008*/ 	.byte	0x04, 0x17
        /*000a*/ 	.short	(.L_9 - .L_8)
.L_8:
        /*000c*/ 	.word	0x00000000
        /*0010*/ 	.short	0x0007
        /*0012*/ 	.short	0x0028
        /*0014*/ 	.byte	0x00, 0xf5, 0x21, 0x00


	//----- nvinfo : EIATTR_KPARAM_INFO
	.align		4
.L_9:
        /*0018*/ 	.byte	0x04, 0x17
        /*001a*/ 	.short	(.L_11 - .L_10)
.L_10:
        /*001c*/ 	.word	0x00000000
        /*0020*/ 	.short	0x0006
        /*0022*/ 	.short	0x0020
        /*0024*/ 	.byte	0x00, 0xf5, 0x21, 0x00


	//----- nvinfo : EIATTR_KPARAM_INFO
	.align		4
.L_11:
        /*0028*/ 	.byte	0x04, 0x17
        /*002a*/ 	.short	(.L_13 - .L_12)
.L_12:
        /*002c*/ 	.word	0x00000000
        /*0030*/ 	.short	0x0005
        /*0032*/ 	.short	0x0018
        /*0034*/ 	.byte	0x00, 0xf5, 0x21, 0x00


	//----- nvinfo : EIATTR_KPARAM_INFO
	.align		4
.L_13:
        /*0038*/ 	.byte	0x04, 0x17
        /*003a*/ 	.short	(.L_15 - .L_14)
.L_14:
        /*003c*/ 	.word	0x00000000
        /*0040*/ 	.short	0x0004
        /*0042*/ 	.short	0x0010
        /*0044*/ 	.byte	0x00, 0xf0, 0x11, 0x00


	//----- nvinfo : EIATTR_KPARAM_INFO
	.align		4
.L_15:
        /*0048*/ 	.byte	0x04, 0x17
        /*004a*/ 	.short	(.L_17 - .L_16)
.L_16:
        /*004c*/ 	.word	0x00000000
        /*0050*/ 	.short	0x0003
        /*0052*/ 	.short	0x000c
        /*0054*/ 	.byte	0x00, 0xf0, 0x11, 0x00


	//----- nvinfo : EIATTR_KPARAM_INFO
	.align		4
.L_17:
        /*0058*/ 	.byte	0x04, 0x17
        /*005a*/ 	.short	(.L_19 - .L_18)
.L_18:
        /*005c*/ 	.word	0x00000000
        /*0060*/ 	.short	0x0002
        /*0062*/ 	.short	0x0008
        /*0064*/ 	.byte	0x00, 0xf0, 0x11, 0x00


	//----- nvinfo : EIATTR_KPARAM_INFO
	.align		4
.L_19:
        /*0068*/ 	.byte	0x04, 0x17
        /*006a*/ 	.short	(.L_21 - .L_20)
.L_20:
        /*006c*/ 	.word	0x00000000
        /*0070*/ 	.short	0x0001
        /*0072*/ 	.short	0x0004
        /*0074*/ 	.byte	0x00, 0xf0, 0x11, 0x00


	//----- nvinfo : EIATTR_KPARAM_INFO
	.align		4
.L_21:
        /*0078*/ 	.byte	0x04, 0x17
        /*007a*/ 	.short	(.L_23 - .L_22)
.L_22:
        /*007c*/ 	.word	0x00000000
        /*0080*/ 	.short	0x0000
        /*0082*/ 	.short	0x0000
        /*0084*/ 	.byte	0x00, 0xf0, 0x11, 0x00


	//----- nvinfo : EIATTR_SPARSE_MMA_MASK
	.align		4
.L_23:
        /*0088*/ 	.byte	0x03, 0x50
        /*008a*/ 	.short	0x0000


	//----- nvinfo : EIATTR_MAXREG_COUNT
	.align		4
        /*008c*/ 	.byte	0x03, 0x1b
        /*008e*/ 	.short	0x00ff


	//----- nvinfo : EIATTR_MERCURY_ISA_VERSION
	.align		4
        /*0090*/ 	.byte	0x03, 0x5f
        /*0092*/ 	.short	0x0101


	//----- nvinfo : EIATTR_VRC_CTA_INIT_COUNT
	.align		4
        /*0094*/ 	.byte	0x02, 0x4a
	.zero		1
	.zero		1


	//----- nvinfo : EIATTR_EXIT_INSTR_OFFSETS
	.align		4
        /*0098*/ 	.byte	0x04, 0x1c
        /*009a*/ 	.short	(.L_25 - .L_24)


	//   ....[0]....
.L_24:
        /*009c*/ 	.word	0x000000c0


	//   ....[1]....
        /*00a0*/ 	.word	0x00001230


	//----- nvinfo : EIATTR_CBANK_PARAM_SIZE
	.align		4
.L_25:
        /*00a4*/ 	.byte	0x03, 0x19
        /*00a6*/ 	.short	0x0030


	//----- nvinfo : EIATTR_PARAM_CBANK
	.align		4
        /*00a8*/ 	.byte	0x04, 0x0a
        /*00aa*/ 	.short	(.L_27 - .L_26)
	.align		4
.L_26:
        /*00ac*/ 	.word	index@(.nv.constant0._Z14compute_kerneljjjjjPdS_S_)
        /*00b0*/ 	.short	0x0380
        /*00b2*/ 	.short	0x0030


	//----- nvinfo : EIATTR_SW_WAR
	.align		4
.L_27:
        /*00b4*/ 	.byte	0x04, 0x36
        /*00b6*/ 	.short	(.L_29 - .L_28)
.L_28:
        /*00b8*/ 	.word	0x00000008
.L_29:


//--------------------- .nv.callgraph             --------------------------
	.section	.nv.callgraph,"",@"SHT_CUDA_CALLGRAPH"
	.align	4
	.sectionentsize	8
	.align		4
        /*0000*/ 	.word	0x00000000
	.align		4
        /*0004*/ 	.word	0xffffffff
	.align		4
        /*0008*/ 	.word	0x00000000
	.align		4
        /*000c*/ 	.word	0xfffffffe
	.align		4
        /*0010*/ 	.word	0x00000000
	.align		4
        /*0014*/ 	.word	0xfffffffd
	.align		4
        /*0018*/ 	.word	0x00000000
	.align		4
        /*001c*/ 	.word	0xfffffffc


//--------------------- .text._Z14compute_kerneljjjjjPdS_S_ --------------------------
	.section	.text._Z14compute_kerneljjjjjPdS_S_,"ax",@progbits
	.align	128
        .global         _Z14compute_kerneljjjjjPdS_S_
        .type           _Z14compute_kerneljjjjjPdS_S_,@function
        .size           _Z14compute_kerneljjjjjPdS_S_,(.L_x_8 - _Z14compute_kerneljjjjjPdS_S_)
        .other          _Z14compute_kerneljjjjjPdS_S_,@"STO_CUDA_ENTRY STV_DEFAULT"
_Z14compute_kerneljjjjjPdS_S_:
.text._Z14compute_kerneljjjjjPdS_S_:
[----:B------:R-:W-:Y:S01]  /*0000*/  LDC R1, c[0x0][0x37c] ;  /* 0x0000df00ff017b82 */ /* 0x000fe20000000800 */
[----:B------:R-:W0:Y:S07]  /*0010*/  S2R R5, SR_TID.Y ;  /* 0x0000000000057919 */ /* 0x000e2e0000002200 */
[----:B------:R-:W1:Y:S01]  /*0020*/  LDC R3, c[0x0][0x360] ;  /* 0x0000d800ff037b82 */ /* 0x000e620000000800 */
[----:B------:R-:W2:Y:S01]  /*0030*/  LDCU.64 UR6, c[0x0][0x380] ;  /* 0x00007000ff0677ac */ /* 0x000ea20008000a00 */
[----:B------:R-:W1:Y:S06]  /*0040*/  S2R R2, SR_TID.X ;  /* 0x0000000000027919 */ /* 0x000e6c0000002100 */
[----:B------:R-:W0:Y:S08]  /*0050*/  S2UR UR5, SR_CTAID.Y ;  /* 0x00000000000579c3 */ /* 0x000e300000002600 */
[----:B------:R-:W0:Y:S08]  /*0060*/  LDC R0, c[0x0][0x364] ;  /* 0x0000d900ff007b82 */ /* 0x000e300000000800 */
[----:B------:R-:W1:Y:S01]  /*0070*/  S2UR UR4, SR_CTAID.X ;  /* 0x00000000000479c3 */ /* 0x000e620000002500 */
[----:B0-----:R-:W-:-:S05]  /*0080*/  IMAD R0, R0, UR5, R5 ;  /* 0x0000000500007c24 */ /* 0x001fca000f8e0205 */
[----:B--2---:R-:W-:Y:S01]  /*0090*/  ISETP.GE.U32.AND P0, PT, R0, UR7, PT ;  /* 0x0000000700007c0c */ /* 0x004fe2000bf06070 */
[----:B-1----:R-:W-:-:S05]  /*00a0*/  IMAD R3, R3, UR4, R2 ;  /* 0x0000000403037c24 */ /* 0x002fca000f8e0202 */
[----:B------:R-:W-:-:S13]  /*00b0*/  ISETP.GE.U32.OR P0, PT, R3, UR6, P0 ;  /* 0x0000000603007c0c */ /* 0x000fda0008706470 */
[----:B------:R-:W-:Y:S05]  /*00c0*/  @P0 EXIT ;  /* 0x000000000000094d */ /* 0x000fea0003800000 */
[----:B------:R-:W0:Y:S01]  /*00d0*/  LDC.64 R6, c[0x0][0x388] ;  /* 0x0000e200ff067b82 */ /* 0x000e220000000a00 */
[----:B------:R-:W1:Y:S01]  /*00e0*/  LDCU.64 UR4, c[0x0][0x358] ;  /* 0x00006b00ff0477ac */ /* 0x000e620008000a00 */
[----:B------:R-:W-:Y:S02]  /*00f0*/  CS2R R26, SRZ ;  /* 0x00000000001a7805 */ /* 0x000fe4000001ff00 */
[----:B0-----:R-:W-:-:S04]  /*0100*/  ISETP.NE.AND P0, PT, R7, RZ, PT ;  /* 0x000000ff0700720c */ /* 0x001fc80003f05270 */
[----:B------:R-:W-:-:S13]  /*0110*/  ISETP.EQ.OR P0, PT, R6, RZ, !P0 ;  /* 0x000000ff0600720c */ /* 0x000fda0004702670 */
[----:B-1----:R-:W-:Y:S05]  /*0120*/  @P0 BRA `(.L_x_0) ;  /* 0x00000010002c0947 */ /* 0x002fea0003800000 */
[C---:B------:R-:W-:Y:S02]  /*0130*/  LOP3.LUT R5, R7.reuse, 0xfffffff0, RZ, 0xc0, !PT ;  /* 0xfffffff007057812 */ /* 0x040fe400078ec0ff */
[----:B------:R-:W-:Y:S02]  /*0140*/  CS2R R26, SRZ ;  /* 0x00000000001a7805 */ /* 0x000fe4000001ff00 */
[C---:B------:R-:W-:Y:S02]  /*0150*/  LOP3.LUT R2, R7.reuse, 0xf, RZ, 0xc0, !PT ;  /* 0x0000000f07027812 */ /* 0x040fe400078ec0ff */
[C---:B------:R-:W-:Y:S02]  /*0160*/  LOP3.LUT R4, R7.reuse, 0x7, RZ, 0xc0, !PT ;  /* 0x0000000707047812 */ /* 0x040fe400078ec0ff */
[----:B------:R-:W-:Y:S01]  /*0170*/  LOP3.LUT R6, R7, 0x3, RZ, 0xc0, !PT ;  /* 0x0000000307067812 */ /* 0x000fe200078ec0ff */
[----:B------:R-:W-:Y:S01]  /*0180*/  HFMA2 R7, -RZ, RZ, 0, 0 ;  /* 0x00000000ff077431 */ /* 0x000fe200000001ff */
[----:B------:R-:W-:-:S07]  /*0190*/  IADD3 R8, PT, PT, -R5, RZ, RZ ;  /* 0x000000ff05087210 */ /* 0x000fce0007ffe1ff */
.L_x_6:
[----:B------:R-:W0:Y:S01]  /*01a0*/  LDC.64 R10, c[0x0][0x388] ;  /* 0x0000e200ff0a7b82 */ /* 0x000e220000000a00 */
[----:B------:R-:W1:Y:S01]  /*01b0*/  LDCU UR6, c[0x0][0x390] ;  /* 0x00007200ff0677ac */ /* 0x000e620008000800 */
[-C--:B------:R-:W-:Y:S01]  /*01c0*/  MOV R22, R7.reuse ;  /* 0x0000000700167202 */ /* 0x080fe20000000f00 */
[----:B------:R-:W-:Y:S01]  /*01d0*/  IMAD.MOV.U32 R9, RZ, RZ, RZ ;  /* 0x000000ffff097224 */ /* 0x000fe200078e00ff */
[----:B------:R-:W-:Y:S02]  /*01e0*/  IADD3 R13, PT, PT, R3, R7, RZ ;  /* 0x00000007030d7210 */ /* 0x000fe40007ffe0ff */
[----:B------:R-:W-:Y:S02]  /*01f0*/  IADD3 R7, PT, PT, R7, 0x1, RZ ;  /* 0x0000000107077810 */ /* 0x000fe40007ffe0ff */
[----:B0-----:R-:W-:Y:S02]  /*0200*/  ISETP.GE.U32.AND P1, PT, R11, 0x10, PT ;  /* 0x000000100b00780c */ /* 0x001fe40003f26070 */
[----:B------:R-:W-:Y:S01]  /*0210*/  ISETP.NE.AND P0, PT, R7, R10, PT ;  /* 0x0000000a0700720c */ /* 0x000fe20003f05270 */
[----:B-1----:R-:W-:-:S10]  /*0220*/  IMAD R10, R13, UR6, R0 ;  /* 0x000000060d0a7c24 */ /* 0x002fd4000f8e0200 */
[----:B------:R-:W-:Y:S05]  /*0230*/  @!P1 BRA `(.L_x_1) ;  /* 0x0000000400e49947 */ /* 0x000fea0003800000 */
[----:B------:R-:W-:Y:S01]  /*0240*/  IMAD R25, R22, R11, 0x7 ;  /* 0x0000000716197424 */ /* 0x000fe200078e020b */
[----:B------:R-:W-:Y:S02]  /*0250*/  IADD3 R9, PT, PT, R10, 0x7, RZ ;  /* 0x000000070a097810 */ /* 0x000fe40007ffe0ff */
[----:B------:R-:W-:-:S07]  /*0260*/  MOV R23, R8 ;  /* 0x0000000800177202 */ /* 0x000fce0000000f00 */
.L_x_2:
[----:B------:R-:W0:Y:S01]  /*0270*/  LDC.64 R14, c[0x0][0x398] ;  /* 0x0000e600ff0e7b82 */ /* 0x000e220000000a00 */
[----:B------:R-:W-:Y:S02]  /*0280*/  IADD3 R19, PT, PT, R9, -0x7, RZ ;  /* 0xfffffff909137810 */ /* 0x000fe40007ffe0ff */
[----:B------:R-:W-:-:S05]  /*0290*/  IADD3 R29, PT, PT, R25, -0x7, RZ ;  /* 0xfffffff9191d7810 */ /* 0x000fca0007ffe0ff */
[----:B------:R-:W1:Y:S01]  /*02a0*/  LDC.64 R12, c[0x0][0x3a0] ;  /* 0x0000e800ff0c7b82 */ /* 0x000e620000000a00 */
[----:B0-----:R-:W-:-:S06]  /*02b0*/  IMAD.WIDE.U32 R18, R19, 0x8, R14 ;  /* 0x0000000813127825 */ /* 0x001fcc00078e000e */
[----:B------:R-:W2:Y:S01]  /*02c0*/  LDG.E.64 R18, desc[UR4][R18.64] ;  /* 0x0000000412127981 */ /* 0x000ea2000c1e1b00 */
[----:B-1----:R-:W-:-:S05]  /*02d0*/  IMAD.WIDE.U32 R28, R29, 0x8, R12 ;  /* 0x000000081d1c7825 */ /* 0x002fca00078e000c */
[----:B------:R-:W2:Y:S01]  /*02e0*/  LDG.E.64 R16, desc[UR4][R28.64] ;  /* 0x000000041c107981 */ /* 0x000ea2000c1e1b00 */
[----:B------:R-:W-:-:S04]  /*02f0*/  VIADD R21, R25, 0xfffffffa ;  /* 0xfffffffa19157836 */ /* 0x000fc80000000000 */
[----:B------:R-:W-:-:S06]  /*0300*/  IMAD.WIDE.U32 R20, R21, 0x8, R12 ;  /* 0x0000000815147825 */ /* 0x000fcc00078e000c */
[----:B------:R-:W3:Y:S01]  /*0310*/  LDG.E.64 R20, desc[UR4][R20.64] ;  /* 0x0000000414147981 */ /* 0x000ee2000c1e1b00 */
[----:B--2---:R-:W-:Y:S01]  /*0320*/  DFMA R26, R18, R16, R26 ;  /* 0x00000010121a722b */ /* 0x004fe2000000001a */
[----:B------:R-:W-:-:S05]  /*0330*/  IADD3 R17, PT, PT, R9, -0x6, RZ ;  /* 0xfffffffa09117810 */ /* 0x000fca0007ffe0ff */
[----:B------:R-:W-:-:S06]  /*0340*/  IMAD.WIDE.U32 R16, R17, 0x8, R14 ;  /* 0x0000000811107825 */ /* 0x000fcc00078e000e */
[----:B------:R-:W3:Y:S01]  /*0350*/  LDG.E.64 R16, desc[UR4][R16.64] ;  /* 0x0000000410107981 */ /* 0x000ee2000c1e1b00 */
[----:B------:R-:W-:Y:S01]  /*0360*/  IADD3 R19, PT, PT, R25, -0x5, RZ ;  /* 0xfffffffb19137810 */ /* 0x000fe20007ffe0ff */
[----:B---3--:R-:W-:Y:S01]  /*0370*/  DFMA R20, R16, R20, R26 ;  /* 0x000000141014722b */ /* 0x008fe2000000001a */
[----:B------:R-:W-:-:S05]  /*0380*/  IADD3 R27, PT, PT, R9, -0x5, RZ ;  /* 0xfffffffb091b7810 */ /* 0x000fca0007ffe0ff */
[----:B------:R-:W-:-:S04]  /*0390*/  IMAD.WIDE.U32 R28, R27, 0x8, R14 ;  /* 0x000000081b1c7825 */ /* 0x000fc800078e000e */
[----:B------:R-:W-:Y:S01]  /*03a0*/  IMAD.WIDE.U32 R26, R19, 0x8, R12 ;  /* 0x00000008131a7825 */ /* 0x000fe200078e000c */
[----:B------:R-:W2:Y:S04]  /*03b0*/  LDG.E.64 R16, desc[UR4][R28.64] ;  /* 0x000000041c107981 */ /* 0x000ea8000c1e1b00 */
[----:B------:R-:W2:Y:S01]  /*03c0*/  LDG.E.64 R18, desc[UR4][R26.64] ;  /* 0x000000041a127981 */ /* 0x000ea2000c1e1b00 */
[----:B------:R-:W-:Y:S01]  /*03d0*/  IADD3 R24, PT, PT, R9, -0x4, RZ ;  /* 0xfffffffc09187810 */ /* 0x000fe20007ffe0ff */
[----:B--2---:R-:W-:Y:S01]  /*03e0*/  DFMA R18, R16, R18, R20 ;  /* 0x000000121012722b */ /* 0x004fe20000000014 */
[----:B------:R-:W-:-:S03]  /*03f0*/  IADD3 R21, PT, PT, R25, -0x4, RZ ;  /* 0xfffffffc19157810 */ /* 0x000fc60007ffe0ff */
[----:B------:R-:W-:-:S04]  /*0400*/  IMAD.WIDE.U32 R16, R24, 0x8, R14 ;  /* 0x0000000818107825 */ /* 0x000fc800078e000e */
[----:B------:R-:W-:Y:S02]  /*0410*/  IMAD.WIDE.U32 R20, R21, 0x8, R12 ;  /* 0x0000000815147825 */ /* 0x000fe400078e000c */
[----:B------:R-:W2:Y:S04]  /*0420*/  LDG.E.64 R16, desc[UR4][R16.64] ;  /* 0x0000000410107981 */ /* 0x000ea8000c1e1b00 */
[----:B------:R-:W2:Y:S02]  /*0430*/  LDG.E.64 R20, desc[UR4][R20.64] ;  /* 0x0000000414147981 */ /* 0x000ea4000c1e1b00 */
[----:B--2---:R-:W-:Y:S01]  /*0440*/  DFMA R20, R16, R20, R18 ;  /* 0x000000141014722b */ /* 0x004fe20000000012 */
[----:B------:R-:W-:Y:S01]  /*0450*/  IADD3 R19, PT, PT, R9, -0x3, RZ ;  /* 0xfffffffd09137810 */ /* 0x000fe20007ffe0ff */
[----:B------:R-:W-:-:S04]  /*0460*/  VIADD R18, R25, 0xfffffffd ;  /* 0xfffffffd19127836 */ /* 0x000fc80000000000 */
        /* <DEDUP_REMOVED lines=12> */
[----:B------:R-:W-:Y:S02]  /*0530*/  IADD3 R19, PT, PT, R9, -0x1, RZ ;  /* 0xffffffff09137810 */ /* 0x000fe40007ffe0ff */
[----:B------:R-:W-:-:S03]  /*0540*/  IADD3 R18, PT, PT, R25, -0x1, RZ ;  /* 0xffffffff19127810 */ /* 0x000fc60007ffe0ff */
[----:B------:R-:W-:-:S04]  /*0550*/  IMAD.WIDE.U32 R28, R19, 0x8, R14 ;  /* 0x00000008131c7825 */ /* 0x000fc800078e000e */
[----:B------:R-:W-:Y:S01]  /*0560*/  IMAD.WIDE.U32 R26, R18, 0x8, R12 ;  /* 0x00000008121a7825 */ /* 0x000fe200078e000c */
[----:B------:R0:W2:Y:S04]  /*0570*/  LDG.E.64 R16, desc[UR4][R28.64] ;  /* 0x000000041c107981 */ /* 0x0000a8000c1e1b00 */
[----:B------:R1:W2:Y:S01]  /*0580*/  LDG.E.64 R18, desc[UR4][R26.64] ;  /* 0x000000041a127981 */ /* 0x0002a2000c1e1b00 */
[----:B0-----:R-:W-:-:S04]  /*0590*/  IMAD.WIDE.U32 R28, R9, 0x8, R14 ;  /* 0x00000008091c7825 */ /* 0x001fc800078e000e */
[----:B-1----:R-:W-:Y:S01]  /*05a0*/  IMAD.WIDE.U32 R26, R25, 0x8, R12 ;  /* 0x00000008191a7825 */ /* 0x002fe200078e000c */
[----:B--2---:R-:W-:Y:S01]  /*05b0*/  DFMA R18, R16, R18, R20 ;  /* 0x000000121012722b */ /* 0x004fe20000000014 */
[----:B------:R-:W2:Y:S04]  /*05c0*/  LDG.E.64 R16, desc[UR4][R28.64] ;  /* 0x000000041c107981 */ /* 0x000ea8000c1e1b00 */
[----:B------:R-:W2:Y:S03]  /*05d0*/  LDG.E.64 R20, desc[UR4][R26.64] ;  /* 0x000000041a147981 */ /* 0x000ea6000c1e1b00 */
[----:B--2---:R-:W-:Y:S01]  /*05e0*/  DFMA R20, R16, R20, R18 ;  /* 0x000000141014722b */ /* 0x004fe20000000012 */
[----:B------:R-:W-:Y:S01]  /*05f0*/  IADD3 R17, PT, PT, R9, 0x1, RZ ;  /* 0x0000000109117810 */ /* 0x000fe20007ffe0ff */
[----:B------:R-:W-:-:S04]  /*0600*/  VIADD R19, R25, 0x1 ;  /* 0x0000000119137836 */ /* 0x000fc80000000000 */
[----:B------:R-:W-:-:S04]  /*0610*/  IMAD.WIDE.U32 R16, R17, 0x8, R14 ;  /* 0x0000000811107825 */ /* 0x000fc800078e000e */
[----:B------:R-:W-:Y:S02]  /*0620*/  IMAD.WIDE.U32 R18, R19, 0x8, R12 ;  /* 0x0000000813127825 */ /* 0x000fe400078e000c */
[----:B------:R-:W2:Y:S04]  /*0630*/  LDG.E.64 R16, desc[UR4][R16.64] ;  /* 0x0000000410107981 */ /* 0x000ea8000c1e1b00 */
[----:B------:R-:W2:Y:S02]  /*0640*/  LDG.E.64 R18, desc[UR4][R18.64] ;  /* 0x0000000412127981 */ /* 0x000ea4000c1e1b00 */
[----:B--2---:R-:W-:Y:S01]  /*0650*/  DFMA R18, R16, R18, R20 ;  /* 0x000000121012722b */ /* 0x004fe20000000014 */
[----:B------:R-:W-:Y:S02]  /*0660*/  IADD3 R21, PT, PT, R9, 0x2, RZ ;  /* 0x0000000209157810 */ /* 0x000fe40007ffe0ff */
[----:B------:R-:W-:-:S03]  /*0670*/  IADD3 R20, PT, PT, R25, 0x2, RZ ;  /* 0x0000000219147810 */ /* 0x000fc60007ffe0ff */
[----:B------:R-:W-:-:S04]  /*0680*/  IMAD.WIDE.U32 R28, R21, 0x8, R14 ;  /* 0x00000008151c7825 */ /* 0x000fc800078e000e */
[----:B------:R-:W-:Y:S01]  /*0690*/  IMAD.WIDE.U32 R26, R20, 0x8, R12 ;  /* 0x00000008141a7825 */ /* 0x000fe200078e000c */
[----:B------:R-:W2:Y:S04]  /*06a0*/  LDG.E.64 R16, desc[UR4][R28.64] ;  /* 0x000000041c107981 */ /* 0x000ea8000c1e1b00 */
[----:B------:R-:W2:Y:S01]  /*06b0*/  LDG.E.64 R20, desc[UR4][R26.64] ;  /* 0x000000041a147981 */ /* 0x000ea2000c1e1b00 */
[----:B------:R-:W-:Y:S01]  /*06c0*/  IADD3 R24, PT, PT, R9, 0x3, RZ ;  /* 0x0000000309187810 */ /* 0x000fe20007ffe0ff */
[----:B--2---:R-:W-:Y:S01]  /*06d0*/  DFMA R20, R16, R20, R18 ;  /* 0x000000141014722b */ /* 0x004fe20000000012 */
[----:B------:R-:W-:-:S03]  /*06e0*/  IADD3 R19, PT, PT, R25, 0x3, RZ ;  /* 0x0000000319137810 */ /* 0x000fc60007ffe0ff */
[----:B------:R-:W-:-:S04]  /*06f0*/  IMAD.WIDE.U32 R16, R24, 0x8, R14 ;  /* 0x0000000818107825 */ /* 0x000fc800078e000e */
[----:B------:R-:W-:Y:S02]  /*0700*/  IMAD.WIDE.U32 R18, R19, 0x8, R12 ;  /* 0x0000000813127825 */ /* 0x000fe400078e000c */
[----:B------:R-:W2:Y:S04]  /*0710*/  LDG.E.64 R16, desc[UR4][R16.64] ;  /* 0x0000000410107981 */ /* 0x000ea8000c1e1b00 */
[----:B------:R-:W2:Y:S02]  /*0720*/  LDG.E.64 R18, desc[UR4][R18.64] ;  /* 0x0000000412127981 */ /* 0x000ea4000c1e1b00 */
[----:B--2---:R-:W-:Y:S01]  /*0730*/  DFMA R18, R16, R18, R20 ;  /* 0x000000121012722b */ /* 0x004fe20000000014 */
[----:B------:R-:W-:Y:S01]  /*0740*/  IADD3 R21, PT, PT, R9, 0x4, RZ ;  /* 0x0000000409157810 */ /* 0x000fe20007ffe0ff */
[----:B------:R-:W-:-:S04]  /*0750*/  VIADD R20, R25, 0x4 ;  /* 0x0000000419147836 */ /* 0x000fc80000000000 */
        /* <DEDUP_REMOVED lines=17> */
[----:B------:R0:W2:Y:S01]  /*0870*/  LDG.E.64 R20, desc[UR4][R26.64] ;  /* 0x000000041a147981 */ /* 0x0000a2000c1e1b00 */
[C---:B------:R-:W-:Y:S02]  /*0880*/  IADD3 R24, PT, PT, R9.reuse, 0x7, RZ ;  /* 0x0000000709187810 */ /* 0x040fe40007ffe0ff */
[----:B0-----:R-:W-:Y:S01]  /*0890*/  IADD3 R27, PT, PT, R9, 0x8, RZ ;  /* 0x00000008091b7810 */ /* 0x001fe20007ffe0ff */
[----:B--2---:R-:W-:Y:S01]  /*08a0*/  DFMA R20, R16, R20, R18 ;  /* 0x000000141014722b */ /* 0x004fe20000000012 */
[----:B------:R-:W-:-:S02]  /*08b0*/  VIADD R17, R25, 0x7 ;  /* 0x0000000719117836 */ /* 0x000fc40000000000 */
[----:B------:R-:W-:Y:S01]  /*08c0*/  IMAD.WIDE.U32 R18, R24, 0x8, R14 ;  /* 0x0000000818127825 */ /* 0x000fe200078e000e */
[----:B------:R-:W-:-:S03]  /*08d0*/  IADD3 R24, PT, PT, R25, 0x8, RZ ;  /* 0x0000000819187810 */ /* 0x000fc60007ffe0ff */
[----:B------:R-:W-:Y:S02]  /*08e0*/  IMAD.WIDE.U32 R16, R17, 0x8, R12 ;  /* 0x0000000811107825 */ /* 0x000fe400078e000c */
[----:B------:R-:W2:Y:S02]  /*08f0*/  LDG.E.64 R18, desc[UR4][R18.64] ;  /* 0x0000000412127981 */ /* 0x000ea4000c1e1b00 */
[----:B------:R-:W-:Y:S02]  /*0900*/  IMAD.WIDE.U32 R14, R27, 0x8, R14 ;  /* 0x000000081b0e7825 */ /* 0x000fe400078e000e */
[----:B------:R-:W2:Y:S02]  /*0910*/  LDG.E.64 R16, desc[UR4][R16.64] ;  /* 0x0000000410107981 */ /* 0x000ea4000c1e1b00 */
[----:B------:R-:W-:Y:S02]  /*0920*/  IMAD.WIDE.U32 R12, R24, 0x8, R12 ;  /* 0x00000008180c7825 */ /* 0x000fe400078e000c */
[----:B------:R-:W3:Y:S04]  /*0930*/  LDG.E.64 R14, desc[UR4][R14.64] ;  /* 0x000000040e0e7981 */ /* 0x000ee8000c1e1b00 */
[----:B------:R-:W3:Y:S01]  /*0940*/  LDG.E.64 R12, desc[UR4][R12.64] ;  /* 0x000000040c0c7981 */ /* 0x000ee2000c1e1b00 */
[----:B------:R-:W-:-:S04]  /*0950*/  IADD3 R23, PT, PT, R23, 0x10, RZ ;  /* 0x0000001017177810 */ /* 0x000fc80007ffe0ff */
[----:B------:R-:W-:Y:S02]  /*0960*/  ISETP.NE.AND P1, PT, R23, RZ, PT ;  /* 0x000000ff1700720c */ /* 0x000fe40003f25270 */
[----:B------:R-:W-:Y:S02]  /*0970*/  IADD3 R9, PT, PT, R9, 0x10, RZ ;  /* 0x0000001009097810 */ /* 0x000fe40007ffe0ff */
[----:B------:R-:W-:Y:S01]  /*0980*/  IADD3 R25, PT, PT, R25, 0x10, RZ ;  /* 0x0000001019197810 */ /* 0x000fe20007ffe0ff */
[----:B--2---:R-:W-:-:S08]  /*0990*/  DFMA R20, R18, R16, R20 ;  /* 0x000000101214722b */ /* 0x004fd00000000014 */
[----:B---3--:R-:W-:Y:S01]  /*09a0*/  DFMA R26, R14, R12, R20 ;  /* 0x0000000c0e1a722b */ /* 0x008fe20000000014 */
[----:B------:R-:W-:Y:S10]  /*09b0*/  @P1 BRA `(.L_x_2) ;  /* 0xfffffff8002c1947 */ /* 0x000ff4000383ffff */
[----:B------:R-:W-:-:S07]  /*09c0*/  IMAD.MOV.U32 R9, RZ, RZ, R5 ;  /* 0x000000ffff097224 */ /* 0x000fce00078e0005 */
.L_x_1:
[----:B------:R-:W-:-:S13]  /*09d0*/  ISETP.NE.AND P1, PT, R2, RZ, PT ;  /* 0x000000ff0200720c */ /* 0x000fda0003f25270 */
[----:B------:R-:W-:Y:S05]  /*09e0*/  @!P1 BRA `(.L_x_3) ;  /* 0x0000000400f89947 */ /* 0x000fea0003800000 */
[----:B------:R-:W-:Y:S02]  /*09f0*/  IADD3 R12, PT, PT, R2, -0x1, RZ ;  /* 0xffffffff020c7810 */ /* 0x000fe40007ffe0ff */
[----:B------:R-:W-:Y:S02]  /*0a00*/  ISETP.NE.AND P2, PT, R4, RZ, PT ;  /* 0x000000ff0400720c */ /* 0x000fe40003f45270 */
[----:B------:R-:W-:-:S13]  /*0a10*/  ISETP.GE.U32.AND P1, PT, R12, 0x7, PT ;  /* 0x000000070c00780c */ /* 0x000fda0003f26070 */
[----:B------:R-:W-:Y:S05]  /*0a20*/  @!P1 BRA `(.L_x_4) ;  /* 0x0000000000ec9947 */ /* 0x000fea0003800000 */
[----:B------:R-:W0:Y:S01]  /*0a30*/  LDC.64 R14, c[0x0][0x398] ;  /* 0x0000e600ff0e7b82 */ /* 0x000e220000000a00 */
[----:B------:R-:W-:Y:S01]  /*0a40*/  IADD3 R25, PT, PT, R10, R9, RZ ;  /* 0x000000090a197210 */ /* 0x000fe20007ffe0ff */
[----:B------:R-:W-:-:S06]  /*0a50*/  IMAD R23, R22, R11, R9 ;  /* 0x0000000b16177224 */ /* 0x000fcc00078e0209 */
[----:B------:R-:W1:Y:S01]  /*0a60*/  LDC.64 R12, c[0x0][0x3a0] ;  /* 0x0000e800ff0c7b82 */ /* 0x000e620000000a00 */
[----:B0-----:R-:W-:-:S06]  /*0a70*/  IMAD.WIDE.U32 R18, R25, 0x8, R14 ;  /* 0x0000000819127825 */ /* 0x001fcc00078e000e */
[----:B------:R-:W2:Y:S01]  /*0a80*/  LDG.E.64 R18, desc[UR4][R18.64] ;  /* 0x0000000412127981 */ /* 0x000ea2000c1e1b00 */
[----:B-1----:R-:W-:-:S05]  /*0a90*/  IMAD.WIDE.U32 R28, R23, 0x8, R12 ;  /* 0x00000008171c7825 */ /* 0x002fca00078e000c */
[----:B------:R0:W2:Y:S01]  /*0aa0*/  LDG.E.64 R16, desc[UR4][R28.64] ;  /* 0x000000041c107981 */ /* 0x0000a2000c1e1b00 */
[----:B------:R-:W-:-:S05]  /*0ab0*/  IADD3 R21, PT, PT, R23, 0x1, RZ ;  /* 0x0000000117157810 */ /* 0x000fca0007ffe0ff */
[----:B0-----:R-:W-:-:S05]  /*0ac0*/  IMAD.WIDE.U32 R28, R21, 0x8, R12 ;  /* 0x00000008151c7825 */ /* 0x001fca00078e000c */
[----:B------:R-:W3:Y:S01]  /*0ad0*/  LDG.E.64 R20, desc[UR4][R28.64] ;  /* 0x000000041c147981 */ /* 0x000ee2000c1e1b00 */
[----:B--2---:R-:W-:Y:S01]  /*0ae0*/  DFMA R26, R18, R16, R26 ;  /* 0x00000010121a722b */ /* 0x004fe2000000001a */
[----:B------:R-:W-:-:S05]  /*0af0*/  IADD3 R17, PT, PT, R25, 0x1, RZ ;  /* 0x0000000119117810 */ /* 0x000fca0007ffe0ff */
[----:B------:R-:W-:-:S06]  /*0b00*/  IMAD.WIDE.U32 R16, R17, 0x8, R14 ;  /* 0x0000000811107825 */ /* 0x000fcc00078e000e */
[----:B------:R-:W3:Y:S01]  /*0b10*/  LDG.E.64 R16, desc[UR4][R16.64] ;  /* 0x0000000410107981 */ /* 0x000ee2000c1e1b00 */
[----:B------:R-:W-:-:S04]  /*0b20*/  VIADD R19, R23, 0x2 ;  /* 0x0000000217137836 */ /* 0x000fc80000000000 */
[----:B------:R-:W-:-:S06]  /*0b30*/  IMAD.WIDE.U32 R18, R19, 0x8, R12 ;  /* 0x0000000813127825 */ /* 0x000fcc00078e000c */
[----:B------:R-:W2:Y:S01]  /*0b40*/  LDG.E.64 R18, desc[UR4][R18.64] ;  /* 0x0000000412127981 */ /* 0x000ea2000c1e1b00 */
[----:B---3--:R-:W-:Y:S01]  /*0b50*/  DFMA R20, R16, R20, R26 ;  /* 0x000000141014722b */ /* 0x008fe2000000001a */
[----:B------:R-:W-:-:S05]  /*0b60*/  IADD3 R27, PT, PT, R25, 0x2, RZ ;  /* 0x00000002191b7810 */ /* 0x000fca0007ffe0ff */
[----:B------:R-:W-:-:S06]  /*0b70*/  IMAD.WIDE.U32 R16, R27, 0x8, R14 ;  /* 0x000000081b107825 */ /* 0x000fcc00078e000e */
[----:B------:R-:W2:Y:S01]  /*0b80*/  LDG.E.64 R16, desc[UR4][R16.64] ;  /* 0x0000000410107981 */ /* 0x000ea2000c1e1b00 */
[----:B------:R-:W-:-:S05]  /*0b90*/  IADD3 R27, PT, PT, R23, 0x3, RZ ;  /* 0x00000003171b7810 */ /* 0x000fca0007ffe0ff */
[----:B------:R-:W-:Y:S01]  /*0ba0*/  IMAD.WIDE.U32 R26, R27, 0x8, R12 ;  /* 0x000000081b1a7825 */ /* 0x000fe200078e000c */
[----:B--2---:R-:W-:Y:S01]  /*0bb0*/  DFMA R18, R16, R18, R20 ;  /* 0x000000121012722b */ /* 0x004fe20000000014 */
[----:B------:R-:W-:-:S05]  /*0bc0*/  IADD3 R21, PT, PT, R25, 0x3, RZ ;  /* 0x0000000319157810 */ /* 0x000fca0007ffe0ff */
[----:B------:R-:W-:Y:S02]  /*0bd0*/  IMAD.WIDE.U32 R28, R21, 0x8, R14 ;  /* 0x00000008151c7825 */ /* 0x000fe400078e000e */
        /* <DEDUP_REMOVED lines=16> */
[C---:B------:R-:W-:Y:S02]  /*0ce0*/  IADD3 R24, PT, PT, R25.reuse, 0x6, RZ ;  /* 0x0000000619187810 */ /* 0x040fe40007ffe0ff */
[----:B------:R-:W-:Y:S01]  /*0cf0*/  IADD3 R25, PT, PT, R25, 0x7, RZ ;  /* 0x0000000719197810 */ /* 0x000fe20007ffe0ff */
[----:B--2---:R-:W-:Y:S01]  /*0d00*/  DFMA R20, R16, R20, R18 ;  /* 0x000000141014722b */ /* 0x004fe20000000012 */
[C---:B------:R-:W-:Y:S01]  /*0d10*/  IADD3 R17, PT, PT, R23.reuse, 0x6, RZ ;  /* 0x0000000617117810 */ /* 0x040fe20007ffe0ff */
        /* <DEDUP_REMOVED lines=9> */
[----:B------:R-:W-:Y:S01]  /*0db0*/  IADD3 R9, PT, PT, R9, 0x8, RZ ;  /* 0x0000000809097810 */ /* 0x000fe20007ffe0ff */
[----:B--2---:R-:W-:-:S08]  /*0dc0*/  DFMA R20, R18, R16, R20 ;  /* 0x000000101214722b */ /* 0x004fd00000000014 */
[----:B---3--:R-:W-:-:S11]  /*0dd0*/  DFMA R26, R14, R12, R20 ;  /* 0x0000000c0e1a722b */ /* 0x008fd60000000014 */
.L_x_4:
[----:B------:R-:W-:Y:S05]  /*0de0*/  @!P2 BRA `(.L_x_3) ;  /* 0x0000000000f8a947 */ /* 0x000fea0003800000 */
[----:B------:R-:W-:Y:S01]  /*0df0*/  VIADD R12, R4, 0xffffffff ;  /* 0xffffffff040c7836 */ /* 0x000fe20000000000 */
[----:B------:R-:W-:-:S04]  /*0e00*/  ISETP.NE.AND P2, PT, R6, RZ, PT ;  /* 0x000000ff0600720c */ /* 0x000fc80003f45270 */
        /* <DEDUP_REMOVED lines=9> */
[----:B------:R-:W2:Y:S01]  /*0ea0*/  LDG.E.64 R16, desc[UR4][R18.64] ;  /* 0x0000000412107981 */ /* 0x000ea2000c1e1b00 */
[----:B------:R-:W-:-:S05]  /*0eb0*/  IADD3 R29, PT, PT, R25, 0x1, RZ ;  /* 0x00000001191d7810 */ /* 0x000fca0007ffe0ff */
[----:B------:R-:W-:Y:S01]  /*0ec0*/  IMAD.WIDE.U32 R28, R29, 0x8, R12 ;  /* 0x000000081d1c7825 */ /* 0x000fe200078e000c */
[----:B--2---:R-:W-:Y:S01]  /*0ed0*/  DFMA R20, R16, R20, R26 ;  /* 0x000000141014722b */ /* 0x004fe2000000001a */
[----:B------:R-:W-:-:S03]  /*0ee0*/  IADD3 R27, PT, PT, R23, 0x1, RZ ;  /* 0x00000001171b7810 */ /* 0x000fc60007ffe0ff */
[----:B------:R-:W2:Y:S02]  /*0ef0*/  LDG.E.64 R16, desc[UR4][R28.64] ;  /* 0x000000041c107981 */ /* 0x000ea4000c1e1b00 */
[----:B------:R-:W-:-:S05]  /*0f00*/  IMAD.WIDE.U32 R26, R27, 0x8, R14 ;  /* 0x000000081b1a7825 */ /* 0x000fca00078e000e */
[----:B------:R-:W2:Y:S01]  /*0f10*/  LDG.E.64 R18, desc[UR4][R26.64] ;  /* 0x000000041a127981 */ /* 0x000ea2000c1e1b00 */
[C---:B------:R-:W-:Y:S02]  /*0f20*/  IADD3 R24, PT, PT, R25.reuse, 0x2, RZ ;  /* 0x0000000219187810 */ /* 0x040fe40007ffe0ff */
[----:B------:R-:W-:Y:S01]  /*0f30*/  IADD3 R25, PT, PT, R25, 0x3, RZ ;  /* 0x0000000319197810 */ /* 0x000fe20007ffe0ff */
[----:B--2---:R-:W-:Y:S01]  /*0f40*/  DFMA R16, R16, R18, R20 ;  /* 0x000000121010722b */ /* 0x004fe20000000014 */
[----:B------:R-:W-:Y:S01]  /*0f50*/  IADD3 R21, PT, PT, R23, 0x2, RZ ;  /* 0x0000000217157810 */ /* 0x000fe20007ffe0ff */
[----:B------:R-:W-:-:S04]  /*0f60*/  IMAD.WIDE.U32 R18, R24, 0x8, R12 ;  /* 0x0000000818127825 */ /* 0x000fc800078e000c */
[----:B------:R-:W-:Y:S02]  /*0f70*/  IMAD.WIDE.U32 R20, R21, 0x8, R14 ;  /* 0x0000000815147825 */ /* 0x000fe400078e000e */
[----:B------:R-:W2:Y:S02]  /*0f80*/  LDG.E.64 R18, desc[UR4][R18.64] ;  /* 0x0000000412127981 */ /* 0x000ea4000c1e1b00 */
[----:B------:R-:W-:Y:S02]  /*0f90*/  VIADD R23, R23, 0x3 ;  /* 0x0000000317177836 */ /* 0x000fe40000000000 */
[----:B------:R-:W2:Y:S01]  /*0fa0*/  LDG.E.64 R20, desc[UR4][R20.64] ;  /* 0x0000000414147981 */ /* 0x000ea2000c1e1b00 */
[----:B------:R-:W-:-:S04]  /*0fb0*/  IMAD.WIDE.U32 R12, R25, 0x8, R12 ;  /* 0x00000008190c7825 */ /* 0x000fc800078e000c */
[----:B------:R-:W-:Y:S02]  /*0fc0*/  IMAD.WIDE.U32 R14, R23, 0x8, R14 ;  /* 0x00000008170e7825 */ /* 0x000fe400078e000e */
[----:B------:R-:W3:Y:S04]  /*0fd0*/  LDG.E.64 R12, desc[UR4][R12.64] ;  /* 0x000000040c0c7981 */ /* 0x000ee8000c1e1b00 */
[----:B------:R-:W3:Y:S01]  /*0fe0*/  LDG.E.64 R14, desc[UR4][R14.64] ;  /* 0x000000040e0e7981 */ /* 0x000ee2000c1e1b00 */
[----:B------:R-:W-:Y:S01]  /*0ff0*/  IADD3 R9, PT, PT, R9, 0x4, RZ ;  /* 0x0000000409097810 */ /* 0x000fe20007ffe0ff */
[----:B--2---:R-:W-:-:S08]  /*1000*/  DFMA R16, R18, R20, R16 ;  /* 0x000000141210722b */ /* 0x004fd00000000010 */
[----:B---3--:R-:W-:-:S11]  /*1010*/  DFMA R26, R12, R14, R16 ;  /* 0x0000000e0c1a722b */ /* 0x008fd60000000010 */
.L_x_5:
[----:B------:R-:W-:Y:S05]  /*1020*/  @!P2 BRA `(.L_x_3) ;  /* 0x000000000068a947 */ /* 0x000fea0003800000 */
[----:B------:R-:W0:Y:S01]  /*1030*/  LDC.64 R14, c[0x0][0x398] ;  /* 0x0000e600ff0e7b82 */ /* 0x000e220000000a00 */
[----:B------:R-:W-:Y:S01]  /*1040*/  IADD3 R19, PT, PT, R10, R9, RZ ;  /* 0x000000090a137210 */ /* 0x000fe20007ffe0ff */
[----:B------:R-:W-:-:S06]  /*1050*/  IMAD R9, R22, R11, R9 ;  /* 0x0000000b16097224 */ /* 0x000fcc00078e0209 */
[----:B------:R-:W1:Y:S01]  /*1060*/  LDC.64 R12, c[0x0][0x3a0] ;  /* 0x0000e800ff0c7b82 */ /* 0x000e620000000a00 */
[----:B0-----:R-:W-:-:S06]  /*1070*/  IMAD.WIDE.U32 R16, R19, 0x8, R14 ;  /* 0x0000000813107825 */ /* 0x001fcc00078e000e */
[----:B------:R-:W2:Y:S01]  /*1080*/  LDG.E.64 R16, desc[UR4][R16.64] ;  /* 0x0000000410107981 */ /* 0x000ea2000c1e1b00 */
[----:B-1----:R-:W-:-:S06]  /*1090*/  IMAD.WIDE.U32 R10, R9, 0x8, R12 ;  /* 0x00000008090a7825 */ /* 0x002fcc00078e000c */
[----:B------:R-:W2:Y:S01]  /*10a0*/  LDG.E.64 R10, desc[UR4][R10.64] ;  /* 0x000000040a0a7981 */ /* 0x000ea2000c1e1b00 */
[----:B------:R-:W-:Y:S01]  /*10b0*/  ISETP.NE.AND P1, PT, R6, 0x1, PT ;  /* 0x000000010600780c */ /* 0x000fe20003f25270 */
[----:B--2---:R-:W-:-:S12]  /*10c0*/  DFMA R26, R16, R10, R26 ;  /* 0x0000000a101a722b */ /* 0x004fd8000000001a */
[----:B------:R-:W-:Y:S05]  /*10d0*/  @!P1 BRA `(.L_x_3) ;  /* 0x00000000003c9947 */ /* 0x000fea0003800000 */
[----:B------:R-:W-:Y:S02]  /*10e0*/  ISETP.NE.AND P1, PT, R6, 0x2, PT ;  /* 0x000000020600780c */ /* 0x000fe40003f25270 */
[----:B------:R-:W-:Y:S02]  /*10f0*/  IADD3 R17, PT, PT, R19, 0x1, RZ ;  /* 0x0000000113117810 */ /* 0x000fe40007ffe0ff */
[----:B------:R-:W-:-:S03]  /*1100*/  IADD3 R11, PT, PT, R9, 0x1, RZ ;  /* 0x00000001090b7810 */ /* 0x000fc60007ffe0ff */
[----:B------:R-:W-:-:S04]  /*1110*/  IMAD.WIDE.U32 R16, R17, 0x8, R14 ;  /* 0x0000000811107825 */ /* 0x000fc800078e000e */
[----:B------:R-:W-:Y:S02]  /*1120*/  IMAD.WIDE.U32 R10, R11, 0x8, R12 ;  /* 0x000000080b0a7825 */ /* 0x000fe400078e000c */
[----:B------:R-:W-:Y:S01]  /*1130*/  @P1 IADD3 R19, PT, PT, R19, 0x2, RZ ;  /* 0x0000000213131810 */ /* 0x000fe20007ffe0ff */
[----:B------:R-:W2:Y:S01]  /*1140*/  LDG.E.64 R16, desc[UR4][R16.64] ;  /* 0x0000000410107981 */ /* 0x000ea2000c1e1b00 */
[----:B------:R-:W-:-:S03]  /*1150*/  @P1 IADD3 R9, PT, PT, R9, 0x2, RZ ;  /* 0x0000000209091810 */ /* 0x000fc60007ffe0ff */
[----:B------:R-:W2:Y:S01]  /*1160*/  LDG.E.64 R10, desc[UR4][R10.64] ;  /* 0x000000040a0a7981 */ /* 0x000ea2000c1e1b00 */
[----:B------:R-:W-:-:S04]  /*1170*/  @P1 IMAD.WIDE.U32 R14, R19, 0x8, R14 ;  /* 0x00000008130e1825 */ /* 0x000fc800078e000e */
[----:B------:R-:W-:Y:S02]  /*1180*/  @P1 IMAD.WIDE.U32 R12, R9, 0x8, R12 ;  /* 0x00000008090c1825 */ /* 0x000fe400078e000c */
[----:B------:R-:W3:Y:S04]  /*1190*/  @P1 LDG.E.64 R14, desc[UR4][R14.64] ;  /* 0x000000040e0e1981 */ /* 0x000ee8000c1e1b00 */
[----:B------:R-:W3:Y:S01]  /*11a0*/  @P1 LDG.E.64 R12, desc[UR4][R12.64] ;  /* 0x000000040c0c1981 */ /* 0x000ee2000c1e1b00 */
[----:B--2---:R-:W-:-:S08]  /*11b0*/  DFMA R26, R16, R10, R26 ;  /* 0x0000000a101a722b */ /* 0x004fd0000000001a */
[----:B---3--:R-:W-:-:S11]  /*11c0*/  @P1 DFMA R26, R14, R12, R26 ;  /* 0x0000000c0e1a122b */ /* 0x008fd6000000001a */
.L_x_3:
[----:B------:R-:W-:Y:S05]  /*11d0*/  @P0 BRA `(.L_x_6) ;  /* 0xffffffec00f00947 */ /* 0x000fea000383ffff */
.L_x_0:
[----:B------:R-:W0:Y:S01]  /*11e0*/  LDC.64 R4, c[0x0][0x3a8] ;  /* 0x0000ea00ff047b82 */ /* 0x000e220000000a00 */
[----:B------:R-:W1:Y:S02]  /*11f0*/  LDCU UR6, c[0x0][0x384] ;  /* 0x00007080ff0677ac */ /* 0x000e640008000800 */
[----:B-1----:R-:W-:-:S04]  /*1200*/  IMAD R3, R3, UR6, R0 ;  /* 0x0000000603037c24 */ /* 0x002fc8000f8e0200 */
[----:B0-----:R-:W-:-:S05]  /*1210*/  IMAD.WIDE.U32 R2, R3, 0x8, R4 ;  /* 0x0000000803027825 */ /* 0x001fca00078e0004 */
[----:B------:R-:W-:Y:S01]  /*1220*/  STG.E.64 desc[UR4][R2.64], R26 ;  /* 0x0000001a02007986 */ /* 0x000fe2000c101b04 */
[----:B------:R-:W-:Y:S05]  /*1230*/  EXIT ;  /* 0x000000000000794d */ /* 0x000fea0003800000 */
.L_x_7:
[----:B------:R-:W-:-:S00]  /*1240*/  BRA `(.L_x_7) ;  /* 0xfffffffc00fc7947 */ /* 0x000fc0000383ffff */
[----:B------:R-:W-:-:S00]  /*1250*/  NOP ;  /* 0x0000000000007918 */ /* 0x000fc00000000000 */
        /* <DEDUP_REMOVED lines=10> */
.L_x_8:


//--------------------- .nv.shared.reserved.0     --------------------------
	.section	.nv.shared.reserved.0,"aw",@nobits
	.weak		__nv_reservedSMEM_offset_0_alias
	.size		__nv_reservedSMEM_offset_0_alias, 0, 64
	.other		__nv_reservedSMEM_offset_0_alias,@"STO_CUDA_RESERVED_SHARED STV_DEFAULT"
__nv_reservedSMEM_offset_0_alias:
	.zero		0
	.zero		64


//--------------------- .nv.constant0._Z14compute_kerneljjjjjPdS_S_ --------------------------
	.section	.nv.constant0._Z14compute_kerneljjjjjPdS_S_,"a",@progbits
	.sectionflags	@""
	.align	4
.nv.constant0._Z14compute_kerneljjjjjPdS_S_:
	.zero		944


//--------------------- SYMBOLS --------------------------

	.type		.nv.reservedSmem.offset0,@object
	.size		.nv.reservedSmem.offset0,0x4
